	.headerflags	@"EF_CUDA_TEXMODE_UNIFIED EF_CUDA_64BIT_ADDRESS EF_CUDA_ACCELERATORS EF_CUDA_SM90 EF_CUDA_VIRTUAL_SM(EF_CUDA_SM90)"
	.elftype	@"ET_EXEC"


//--------------------- .nv.info                  --------------------------
	.section	.nv.info,"",@"SHT_CUDA_INFO"
	.align	4


	//----- nvinfo : EIATTR_REGCOUNT
	.align		4
        /*0000*/ 	.byte	0x04, 0x2f
        /*0002*/ 	.short	(.L_1 - .L_0)
	.align		4
.L_0:
        /*0004*/ 	.word	index@(triton_poi_fused__to_copy_arange_clamp_mul_sub_7)
        /*0008*/ 	.word	0x00000008


	//----- nvinfo : EIATTR_MIN_STACK_SIZE
	.align		4
.L_1:
        /*000c*/ 	.byte	0x04, 0x12
        /*000e*/ 	.short	(.L_3 - .L_2)
	.align		4
.L_2:
        /*0010*/ 	.word	index@(triton_poi_fused__to_copy_arange_clamp_mul_sub_7)
        /*0014*/ 	.word	0x00000000


	//----- nvinfo : EIATTR_FRAME_SIZE
	.align		4
.L_3:
        /*0018*/ 	.byte	0x04, 0x11
        /*001a*/ 	.short	(.L_5 - .L_4)
	.align		4
.L_4:
        /*001c*/ 	.word	index@(triton_poi_fused__to_copy_arange_clamp_mul_sub_7)
        /*0020*/ 	.word	0x00000000


	//----- nvinfo : EIATTR_MIN_STACK_SIZE
	.align		4
.L_5:
        /*0024*/ 	.byte	0x04, 0x12
        /*0026*/ 	.short	(.L_7 - .L_6)
	.align		4
.L_6:
        /*0028*/ 	.word	index@(triton_poi_fused__to_copy_arange_clamp_mul_sub_7)
        /*002c*/ 	.word	0x00000000
.L_7:


//--------------------- .nv.info.triton_poi_fused__to_copy_arange_clamp_mul_sub_7 --------------------------
	.section	.nv.info.triton_poi_fused__to_copy_arange_clamp_mul_sub_7,"",@"SHT_CUDA_INFO"
	.sectionflags	@""
	.align	4


	//----- nvinfo : EIATTR_CUDA_API_VERSION
	.align		4
        /*0000*/ 	.byte	0x04, 0x37
        /*0002*/ 	.short	(.L_9 - .L_8)
.L_8:
        /*0004*/ 	.word	0x0000007c


	//----- nvinfo : EIATTR_KPARAM_INFO
	.align		4
.L_9:
        /*0008*/ 	.byte	0x04, 0x17
        /*000a*/ 	.short	(.L_11 - .L_10)
.L_10:
        /*000c*/ 	.word	0x00000000
        /*0010*/ 	.short	0x0001
        /*0012*/ 	.short	0x0008
        /*0014*/ 	.byte	0x00, 0xf0, 0x11, 0x00


	//----- nvinfo : EIATTR_KPARAM_INFO
	.align		4
.L_11:
        /*0018*/ 	.byte	0x04, 0x17
        /*001a*/ 	.short	(.L_13 - .L_12)
.L_12:
        /*001c*/ 	.word	0x00000000
        /*0020*/ 	.short	0x0000
        /*0022*/ 	.short	0x0000
        /*0024*/ 	.byte	0x00, 0xf4, 0x21, 0x00


	//----- nvinfo : EIATTR_SPARSE_MMA_MASK
	.align		4
.L_13:
        /*0028*/ 	.byte	0x03, 0x50
        /*002a*/ 	.short	0x0000


	//----- nvinfo : EIATTR_MAXREG_COUNT
	.align		4
        /*002c*/ 	.byte	0x03, 0x1b
        /*002e*/ 	.short	0x00ff


	//----- nvinfo : EIATTR_EXIT_INSTR_OFFSETS
	.align		4
        /*0030*/ 	.byte	0x04, 0x1c
        /*0032*/ 	.short	(.L_15 - .L_14)


	//   ....[0]....
.L_14:
        /*0034*/ 	.word	0x00000090


	//   ....[1]....
        /*0038*/ 	.word	0x000000c0


	//----- nvinfo : EIATTR_REQNTID
	.align		4
.L_15:
        /*003c*/ 	.byte	0x04, 0x10
        /*003e*/ 	.short	(.L_17 - .L_16)
.L_16:
        /*0040*/ 	.word	0x00000020
        /*0044*/ 	.word	0x00000001
        /*0048*/ 	.word	0x00000001


	//----- nvinfo : EIATTR_CBANK_PARAM_SIZE
	.align		4
.L_17:
        /*004c*/ 	.byte	0x03, 0x19
        /*004e*/ 	.short	0x000c


	//----- nvinfo : EIATTR_PARAM_CBANK
	.align		4
        /*0050*/ 	.byte	0x04, 0x0a
        /*0052*/ 	.short	(.L_19 - .L_18)
	.align		4
.L_18:
        /*0054*/ 	.word	index@(.nv.constant0.triton_poi_fused__to_copy_arange_clamp_mul_sub_7)
        /*0058*/ 	.short	0x0210
        /*005a*/ 	.short	0x000c


	//----- nvinfo : EIATTR_SW_WAR
	.align		4
.L_19:
        /*005c*/ 	.byte	0x04, 0x36
        /*005e*/ 	.short	(.L_21 - .L_20)
.L_20:
        /*0060*/ 	.word	0x00000008
.L_21:


//--------------------- .nv.callgraph             --------------------------
	.section	.nv.callgraph,"",@"SHT_CUDA_CALLGRAPH"
	.align	4
	.sectionentsize	8
	.align		4
        /*0000*/ 	.word	0x00000000
	.align		4
        /*0004*/ 	.word	0xffffffff
	.align		4
        /*0008*/ 	.word	0x00000000
	.align		4
        /*000c*/ 	.word	0xfffffffe
	.align		4
        /*0010*/ 	.word	0x00000000
	.align		4
        /*0014*/ 	.word	0xfffffffd
	.align		4
        /*0018*/ 	.word	0x00000000
	.align		4
        /*001c*/ 	.word	0xfffffffc


//--------------------- .text.triton_poi_fused__to_copy_arange_clamp_mul_sub_7 --------------------------
	.section	.text.triton_poi_fused__to_copy_arange_clamp_mul_sub_7,"ax",@progbits
	.align	128
        .global         triton_poi_fused__to_copy_arange_clamp_mul_sub_7
        .type           triton_poi_fused__to_copy_arange_clamp_mul_sub_7,@function
        .size           triton_poi_fused__to_copy_arange_clamp_mul_sub_7,(.L_x_1 - triton_poi_fused__to_copy_arange_clamp_mul_sub_7)
        .other          triton_poi_fused__to_copy_arange_clamp_mul_sub_7,@"STO_CUDA_ENTRY STV_DEFAULT"
triton_poi_fused__to_copy_arange_clamp_mul_sub_7:
.text.triton_poi_fused__to_copy_arange_clamp_mul_sub_7:
[----:B------:R-:W0:Y:S02]  /*0000*/  LDC R1, c[0x0][0x28] ;  /* 0x00000a00ff017b82 */ /* 0x000e240000000800 */
[----:B------:R-:W1:Y:S01]  /*0010*/  S2R R4, SR_TID.X ;  /* 0x0000000000047919 */ /* 0x000e620000002100 */
[----:B------:R-:W2:Y:S01]  /*0020*/  LDC.64 R2, c[0x0][0x210] ;  /* 0x00008400ff027b82 */ /* 0x000ea20000000a00 */
[----:B------:R-:W3:Y:S01]  /*0030*/  S2R R5, SR_CTAID.X ;  /* 0x0000000000057919 */ /* 0x000ee20000002500 */
[C---:B-1----:R-:W-:Y:S02]  /*0040*/  LOP3.LUT R0, R4.reuse, 0x3, RZ, 0xc0, !PT ;  /* 0x0000000304007812 */ /* 0x042fe400078ec0ff */
[----:B------:R-:W-:-:S03]  /*0050*/  LOP3.LUT P0, RZ, R4, 0x1c, RZ, 0xc0, !PT ;  /* 0x0000001c04ff7812 */ /* 0x000fc6000780c0ff */
[----:B---3--:R-:W-:-:S04]  /*0060*/  IMAD R5, R5, 0x4, R0 ;  /* 0x0000000405057824 */ /* 0x008fc800078e0200 */
[C---:B--2---:R-:W-:Y:S01]  /*0070*/  IMAD.WIDE R2, R5.reuse, 0x4, R2 ;  /* 0x0000000405027825 */ /* 0x044fe200078e0202 */
[----:B------:R-:W-:-:S13]  /*0080*/  ISETP.LT.AND P0, PT, R5, 0x4, !P0 ;  /* 0x000000040500780c */ /* 0x000fda0004701270 */
[----:B------:R-:W-:Y:S05]  /*0090*/  @!P0 EXIT ;  /* 0x000000000000894d */ /* 0x000fea0003800000 */
[----:B------:R-:W-:Y:S02]  /*00a0*/  ULDC.64 UR4, c[0x0][0x208] ;  /* 0x0000820000047ab9 */ /* 0x000fe40000000a00 */
[----:B------:R-:W-:Y:S01]  /*00b0*/  STG.E desc[UR4][R2.64], RZ ;  /* 0x000000ff02007986 */ /* 0x000fe2000c101904 */
[----:B------:R-:W-:Y:S05]  /*00c0*/  EXIT ;  /* 0x000000000000794d */ /* 0x000fea0003800000 */
.L_x_0:
[----:B------:R-:W-:-:S00]  /*00d0*/  BRA `(.L_x_0) ;  /* 0xfffffffc00fc7947 */ /* 0x000fc0000383ffff */
[----:B------:R-:W-:-:S00]  /*00e0*/  NOP ;  /* 0x0000000000007918 */ /* 0x000fc00000000000 */
        /* <DEDUP_REMOVED lines=9> */
.L_x_1:


//--------------------- .nv.constant0.triton_poi_fused__to_copy_arange_clamp_mul_sub_7 --------------------------
	.section	.nv.constant0.triton_poi_fused__to_copy_arange_clamp_mul_sub_7,"a",@progbits
	.sectionflags	@""
	.align	4
.nv.constant0.triton_poi_fused__to_copy_arange_clamp_mul_sub_7:
	.zero		540
